	.headerflags	@"EF_CUDA_TEXMODE_UNIFIED EF_CUDA_64BIT_ADDRESS EF_CUDA_ACCELERATORS EF_CUDA_SM90 EF_CUDA_VIRTUAL_SM(EF_CUDA_SM90)"
	.elftype	@"ET_EXEC"


//--------------------- .nv.info                  --------------------------
	.section	.nv.info,"",@"SHT_CUDA_INFO"
	.align	4


	//----- nvinfo : EIATTR_REGCOUNT
	.align		4
        /*0000*/ 	.byte	0x04, 0x2f
        /*0002*/ 	.short	(.L_1 - .L_0)
	.align		4
.L_0:
        /*0004*/ 	.word	index@(triton_mm)
        /*0008*/ 	.word	0x00000060


	//----- nvinfo : EIATTR_MIN_STACK_SIZE
	.align		4
.L_1:
        /*000c*/ 	.byte	0x04, 0x12
        /*000e*/ 	.short	(.L_3 - .L_2)
	.align		4
.L_2:
        /*0010*/ 	.word	index@(triton_mm)
        /*0014*/ 	.word	0x00000000


	//----- nvinfo : EIATTR_FRAME_SIZE
	.align		4
.L_3:
        /*0018*/ 	.byte	0x04, 0x11
        /*001a*/ 	.short	(.L_5 - .L_4)
	.align		4
.L_4:
        /*001c*/ 	.word	index@(triton_mm)
        /*0020*/ 	.word	0x00000000


	//----- nvinfo : EIATTR_MIN_STACK_SIZE
	.align		4
.L_5:
        /*0024*/ 	.byte	0x04, 0x12
        /*0026*/ 	.short	(.L_7 - .L_6)
	.align		4
.L_6:
        /*0028*/ 	.word	index@(triton_mm)
        /*002c*/ 	.word	0x00000000
.L_7:


//--------------------- .nv.info.triton_mm        --------------------------
	.section	.nv.info.triton_mm,"",@"SHT_CUDA_INFO"
	.sectionflags	@""
	.align	4


	//----- nvinfo : EIATTR_CUDA_API_VERSION
	.align		4
        /*0000*/ 	.byte	0x04, 0x37
        /*0002*/ 	.short	(.L_9 - .L_8)
.L_8:
        /*0004*/ 	.word	0x0000007c


	//----- nvinfo : EIATTR_KPARAM_INFO
	.align		4
.L_9:
        /*0008*/ 	.byte	0x04, 0x17
        /*000a*/ 	.short	(.L_11 - .L_10)
.L_10:
        /*000c*/ 	.word	0x00000000
        /*0010*/ 	.short	0x0003
        /*0012*/ 	.short	0x0018
        /*0014*/ 	.byte	0x00, 0xf0, 0x11, 0x00


	//----- nvinfo : EIATTR_KPARAM_INFO
	.align		4
.L_11:
        /*0018*/ 	.byte	0x04, 0x17
        /*001a*/ 	.short	(.L_13 - .L_12)
.L_12:
        /*001c*/ 	.word	0x00000000
        /*0020*/ 	.short	0x0002
        /*0022*/ 	.short	0x0010
        /*0024*/ 	.byte	0x00, 0xf0, 0x21, 0x00


	//----- nvinfo : EIATTR_KPARAM_INFO
	.align		4
.L_13:
        /*0028*/ 	.byte	0x04, 0x17
        /*002a*/ 	.short	(.L_15 - .L_14)
.L_14:
        /*002c*/ 	.word	0x00000000
        /*0030*/ 	.short	0x0001
        /*0032*/ 	.short	0x0008
        /*0034*/ 	.byte	0x00, 0xf0, 0x21, 0x00


	//----- nvinfo : EIATTR_KPARAM_INFO
	.align		4
.L_15:
        /*0038*/ 	.byte	0x04, 0x17
        /*003a*/ 	.short	(.L_17 - .L_16)
.L_16:
        /*003c*/ 	.word	0x00000000
        /*0040*/ 	.short	0x0000
        /*0042*/ 	.short	0x0000
        /*0044*/ 	.byte	0x00, 0xf0, 0x21, 0x00


	//----- nvinfo : EIATTR_SPARSE_MMA_MASK
	.align		4
.L_17:
        /*0048*/ 	.byte	0x03, 0x50
        /*004a*/ 	.short	0x0000


	//----- nvinfo : EIATTR_MAXREG_COUNT
	.align		4
        /*004c*/ 	.byte	0x03, 0x1b
        /*004e*/ 	.short	0x00ff


	//----- nvinfo : EIATTR_COOP_GROUP_MASK_REGIDS
	.align		4
        /*0050*/ 	.byte	0x04, 0x29
        /*0052*/ 	.short	(.L_19 - .L_18)


	//   ....[0]....
.L_18:
        /*0054*/ 	.word	0xffffffff


	//----- nvinfo : EIATTR_COOP_GROUP_INSTR_OFFSETS
	.align		4
.L_19:
        /*0058*/ 	.byte	0x04, 0x28
        /*005a*/ 	.short	(.L_21 - .L_20)


	//   ....[0]....
.L_20:
        /*005c*/ 	.word	0x00000e00


	//----- nvinfo : EIATTR_EXIT_INSTR_OFFSETS
	.align		4
.L_21:
        /*0060*/ 	.byte	0x04, 0x1c
        /*0062*/ 	.short	(.L_23 - .L_22)


	//   ....[0]....
.L_22:
        /*0064*/ 	.word	0x00000040


	//   ....[1]....
        /*0068*/ 	.word	0x00001920


	//   ....[2]....
        /*006c*/ 	.word	0x00001970


	//----- nvinfo : EIATTR_MAX_THREADS
	.align		4
.L_23:
        /*0070*/ 	.byte	0x04, 0x05
        /*0072*/ 	.short	(.L_25 - .L_24)
.L_24:
        /*0074*/ 	.word	0x00000080
        /*0078*/ 	.word	0x00000001
        /*007c*/ 	.word	0x00000001


	//----- nvinfo : EIATTR_CBANK_PARAM_SIZE
	.align		4
.L_25:
        /*0080*/ 	.byte	0x03, 0x19
        /*0082*/ 	.short	0x001c


	//----- nvinfo : EIATTR_PARAM_CBANK
	.align		4
        /*0084*/ 	.byte	0x04, 0x0a
        /*0086*/ 	.short	(.L_27 - .L_26)
	.align		4
.L_26:
        /*0088*/ 	.word	index@(.nv.constant0.triton_mm)
        /*008c*/ 	.short	0x0210
        /*008e*/ 	.short	0x001c


	//----- nvinfo : EIATTR_SW_WAR
	.align		4
.L_27:
        /*0090*/ 	.byte	0x04, 0x36
        /*0092*/ 	.short	(.L_29 - .L_28)
.L_28:
        /*0094*/ 	.word	0x00000008
.L_29:


//--------------------- .nv.callgraph             --------------------------
	.section	.nv.callgraph,"",@"SHT_CUDA_CALLGRAPH"
	.align	4
	.sectionentsize	8
	.align		4
        /*0000*/ 	.word	0x00000000
	.align		4
        /*0004*/ 	.word	0xffffffff
	.align		4
        /*0008*/ 	.word	0x00000000
	.align		4
        /*000c*/ 	.word	0xfffffffe
	.align		4
        /*0010*/ 	.word	0x00000000
	.align		4
        /*0014*/ 	.word	0xfffffffd
	.align		4
        /*0018*/ 	.word	0x00000000
	.align		4
        /*001c*/ 	.word	0xfffffffc


//--------------------- .text.triton_mm           --------------------------
	.section	.text.triton_mm,"ax",@progbits
	.sectionflags	@"SHF_BARRIERS=1"
	.align	128
        .global         triton_mm
        .type           triton_mm,@function
        .size           triton_mm,(.L_x_2 - triton_mm)
        .other          triton_mm,@"STO_CUDA_ENTRY STV_DEFAULT"
triton_mm:
.text.triton_mm:
[----:B------:R-:W1:Y:S02]  /*0000*/  LDC R1, c[0x0][0x28] ;  /* 0x00000a00ff017b82 */ /* 0x000e640000000800 */
[----:B------:R-:W2:Y:S02]  /*0010*/  LDC R0, c[0x0][0x228] ;  /* 0x00008a00ff007b82 */ /* 0x000ea40000000800 */
[----:B--2---:R-:W-:-:S05]  /*0020*/  IMAD R2, R0, 0xc00, RZ ;  /* 0x00000c0000027824 */ /* 0x004fca00078e02ff */
[----:B------:R-:W-:-:S13]  /*0030*/  ISETP.NE.AND P0, PT, R2, RZ, PT ;  /* 0x000000ff0200720c */ /* 0x000fda0003f05270 */
[----:B------:R-:W-:Y:S05]  /*0040*/  @!P0 EXIT ;  /* 0x000000000000894d */ /* 0x000fea0003800000 */
[----:B------:R-:W2:Y:S01]  /*0050*/  S2R R12, SR_CTAID.X ;  /* 0x00000000000c7919 */ /* 0x000ea20000002500 */
[----:B------:R-:W-:Y:S01]  /*0060*/  VIADD R2, R0, 0x3f ;  /* 0x0000003f00027836 */ /* 0x000fe20000000000 */
[----:B------:R-:W-:Y:S01]  /*0070*/  IABS R18, R0 ;  /* 0x0000000000127213 */ /* 0x000fe20000000000 */
[----:B------:R-:W3:Y:S01]  /*0080*/  S2UR UR14, SR_CgaCtaId ;  /* 0x00000000000e79c3 */ /* 0x000ee20000008800 */
[----:B------:R-:W-:Y:S01]  /*0090*/  UMOV UR4, 0x400 ;  /* 0x0000040000047882 */ /* 0x000fe20000000000 */
[----:B------:R-:W-:Y:S01]  /*00a0*/  ULDC.64 UR18, c[0x0][0x208] ;  /* 0x0000820000127ab9 */ /* 0x000fe20000000a00 */
[----:B------:R-:W-:Y:S01]  /*00b0*/  SHF.R.S32.HI R3, RZ, 0x1f, R2 ;  /* 0x0000001fff037819 */ /* 0x000fe20000011402 */
[----:B------:R-:W4:Y:S01]  /*00c0*/  I2F.RP R10, R18 ;  /* 0x00000012000a7306 */ /* 0x000f220000209400 */
[----:B------:R-:W-:Y:S01]  /*00d0*/  IMAD.MOV.U32 R93, RZ, RZ, -0x20 ;  /* 0xffffffe0ff5d7424 */ /* 0x000fe200078e00ff */
[----:B------:R-:W-:Y:S02]  /*00e0*/  CS2R R38, SRZ ;  /* 0x0000000000267805 */ /* 0x000fe4000001ff00 */
[----:B------:R-:W-:Y:S01]  /*00f0*/  LEA.HI R3, R3, R2, RZ, 0x6 ;  /* 0x0000000203037211 */ /* 0x000fe200078f30ff */
[----:B------:R-:W5:Y:S01]  /*0100*/  LDC.64 R30, c[0x0][0x218] ;  /* 0x00008600ff1e7b82 */ /* 0x000f620000000a00 */
[----:B------:R-:W-:-:S02]  /*0110*/  CS2R R40, SRZ ;  /* 0x0000000000287805 */ /* 0x000fc4000001ff00 */
[----:B------:R-:W-:Y:S02]  /*0120*/  CS2R R42, SRZ ;  /* 0x00000000002a7805 */ /* 0x000fe4000001ff00 */
[----:B------:R-:W-:Y:S02]  /*0130*/  CS2R R44, SRZ ;  /* 0x00000000002c7805 */ /* 0x000fe4000001ff00 */
[----:B------:R-:W-:Y:S02]  /*0140*/  CS2R R46, SRZ ;  /* 0x00000000002e7805 */ /* 0x000fe4000001ff00 */
[----:B------:R-:W-:Y:S02]  /*0150*/  CS2R R48, SRZ ;  /* 0x0000000000307805 */ /* 0x000fe4000001ff00 */
[----:B------:R-:W-:Y:S02]  /*0160*/  CS2R R50, SRZ ;  /* 0x0000000000327805 */ /* 0x000fe4000001ff00 */
[----:B------:R-:W-:-:S02]  /*0170*/  CS2R R52, SRZ ;  /* 0x0000000000347805 */ /* 0x000fc4000001ff00 */
[----:B------:R-:W-:Y:S02]  /*0180*/  CS2R R54, SRZ ;  /* 0x0000000000367805 */ /* 0x000fe4000001ff00 */
[----:B------:R-:W-:Y:S02]  /*0190*/  CS2R R56, SRZ ;  /* 0x0000000000387805 */ /* 0x000fe4000001ff00 */
[----:B------:R-:W-:Y:S01]  /*01a0*/  CS2R R58, SRZ ;  /* 0x00000000003a7805 */ /* 0x000fe2000001ff00 */
[----:B----4-:R-:W-:Y:S01]  /*01b0*/  MUFU.RCP R10, R10 ;  /* 0x0000000a000a7308 */ /* 0x010fe20000001000 */
[----:B------:R-:W-:Y:S02]  /*01c0*/  CS2R R60, SRZ ;  /* 0x00000000003c7805 */ /* 0x000fe4000001ff00 */
[----:B------:R-:W-:Y:S02]  /*01d0*/  CS2R R62, SRZ ;  /* 0x00000000003e7805 */ /* 0x000fe4000001ff00 */
[----:B------:R-:W-:-:S02]  /*01e0*/  CS2R R64, SRZ ;  /* 0x0000000000407805 */ /* 0x000fc4000001ff00 */
[----:B------:R-:W-:Y:S01]  /*01f0*/  CS2R R66, SRZ ;  /* 0x0000000000427805 */ /* 0x000fe2000001ff00 */
[----:B---3--:R-:W-:Y:S01]  /*0200*/  UPRMT UR14, UR14, 0x654, UR4 ;  /* 0x000006540e0e7896 */ /* 0x008fe20008000004 */
[----:B------:R-:W-:Y:S02]  /*0210*/  CS2R R68, SRZ ;  /* 0x0000000000447805 */ /* 0x000fe4000001ff00 */
[----:B------:R-:W-:Y:S02]  /*0220*/  CS2R R70, SRZ ;  /* 0x0000000000467805 */ /* 0x000fe4000001ff00 */
[----:B------:R-:W-:Y:S02]  /*0230*/  CS2R R72, SRZ ;  /* 0x0000000000487805 */ /* 0x000fe4000001ff00 */
[----:B------:R-:W-:Y:S01]  /*0240*/  CS2R R74, SRZ ;  /* 0x00000000004a7805 */ /* 0x000fe2000001ff00 */
[C---:B--2---:R-:W-:Y:S01]  /*0250*/  IMAD.HI R4, R12.reuse, 0x2aaaaaab, RZ ;  /* 0x2aaaaaab0c047827 */ /* 0x044fe200078e02ff */
[----:B------:R-:W-:-:S02]  /*0260*/  ISETP.GE.AND P2, PT, R12, RZ, PT ;  /* 0x000000ff0c00720c */ /* 0x000fc40003f46270 */
[----:B------:R-:W-:Y:S02]  /*0270*/  CS2R R76, SRZ ;  /* 0x00000000004c7805 */ /* 0x000fe4000001ff00 */
[----:B------:R-:W-:Y:S02]  /*0280*/  CS2R R78, SRZ ;  /* 0x00000000004e7805 */ /* 0x000fe4000001ff00 */
[----:B------:R-:W-:Y:S02]  /*0290*/  CS2R R80, SRZ ;  /* 0x0000000000507805 */ /* 0x000fe4000001ff00 */
[----:B------:R-:W-:Y:S02]  /*02a0*/  SHF.R.U32.HI R5, RZ, 0x1f, R4 ;  /* 0x0000001fff057819 */ /* 0x000fe40000011604 */
[----:B------:R-:W-:Y:S02]  /*02b0*/  CS2R R82, SRZ ;  /* 0x0000000000527805 */ /* 0x000fe4000001ff00 */
[----:B------:R-:W-:-:S02]  /*02c0*/  CS2R R84, SRZ ;  /* 0x0000000000547805 */ /* 0x000fc4000001ff00 */
[----:B------:R-:W-:Y:S02]  /*02d0*/  CS2R R86, SRZ ;  /* 0x0000000000567805 */ /* 0x000fe4000001ff00 */
[----:B------:R-:W-:Y:S01]  /*02e0*/  LEA.HI.SX32 R5, R4, R5, 0x1b ;  /* 0x0000000504057211 */ /* 0x000fe200078fdaff */
[----:B------:R-:W-:Y:S01]  /*02f0*/  UMOV UR15, 0x1 ;  /* 0x00000001000f7882 */ /* 0x000fe20000000000 */
[----:B------:R-:W-:Y:S01]  /*0300*/  UMOV UR6, 0xffffffff ;  /* 0xffffffff00067882 */ /* 0x000fe20000000000 */
[----:B------:R-:W-:Y:S01]  /*0310*/  UMOV UR4, URZ ;  /* 0x0000003f00047c82 */ /* 0x000fe20008000000 */
[----:B------:R-:W-:Y:S01]  /*0320*/  UIADD3 UR17, UR14, 0x3000, URZ ;  /* 0x000030000e117890 */ /* 0x000fe2000fffe03f */
[----:B------:R-:W-:Y:S01]  /*0330*/  IMAD.SHL.U32 R4, R5, 0x8, RZ ;  /* 0x0000000805047824 */ /* 0x000fe200078e00ff */
[----:B------:R-:W-:-:S04]  /*0340*/  UMOV UR5, URZ ;  /* 0x0000003f00057c82 */ /* 0x000fc80008000000 */
[----:B------:R-:W-:-:S04]  /*0350*/  LEA.HI.SX32 R3, R3, -R4, 0x1a ;  /* 0x8000000403037211 */ /* 0x000fc800078fd2ff */
[----:B------:R-:W-:-:S04]  /*0360*/  VIMNMX R6, R3, 0x8, PT ;  /* 0x0000000803067848 */ /* 0x000fc80003fe0100 */
[-C--:B------:R-:W-:Y:S02]  /*0370*/  IABS R14, R6.reuse ;  /* 0x00000006000e7213 */ /* 0x080fe40000000000 */
[----:B------:R-:W-:Y:S02]  /*0380*/  IABS R8, R6 ;  /* 0x0000000600087213 */ /* 0x000fe40000000000 */
[----:B------:R-:W2:Y:S03]  /*0390*/  I2F.RP R7, R14 ;  /* 0x0000000e00077306 */ /* 0x000ea60000209400 */
[----:B------:R-:W-:-:S05]  /*03a0*/  IMAD.MOV R8, RZ, RZ, -R8 ;  /* 0x000000ffff087224 */ /* 0x000fca00078e0a08 */
[----:B--2---:R-:W2:Y:S02]  /*03b0*/  MUFU.RCP R7, R7 ;  /* 0x0000000700077308 */ /* 0x004ea40000001000 */
[----:B--2---:R-:W-:Y:S01]  /*03c0*/  VIADD R2, R7, 0xffffffe ;  /* 0x0ffffffe07027836 */ /* 0x004fe20000000000 */
[----:B------:R-:W-:-:S05]  /*03d0*/  IABS R7, R12 ;  /* 0x0000000c00077213 */ /* 0x000fca0000000000 */
[----:B------:R2:W3:Y:S02]  /*03e0*/  F2I.FTZ.U32.TRUNC.NTZ R3, R2 ;  /* 0x0000000200037305 */ /* 0x0004e4000021f000 */
[----:B--2---:R-:W-:Y:S02]  /*03f0*/  IMAD.MOV.U32 R2, RZ, RZ, RZ ;  /* 0x000000ffff027224 */ /* 0x004fe400078e00ff */
[----:B---3--:R-:W-:-:S04]  /*0400*/  IMAD.MOV R9, RZ, RZ, -R3 ;  /* 0x000000ffff097224 */ /* 0x008fc800078e0a03 */
[----:B------:R-:W-:-:S04]  /*0410*/  IMAD R9, R9, R14, RZ ;  /* 0x0000000e09097224 */ /* 0x000fc800078e02ff */
[----:B------:R-:W-:-:S04]  /*0420*/  IMAD.HI.U32 R3, R3, R9, R2 ;  /* 0x0000000903037227 */ /* 0x000fc800078e0002 */
[----:B------:R-:W-:Y:S02]  /*0430*/  IMAD R9, R5, -0xc0, R12 ;  /* 0xffffff4005097824 */ /* 0x000fe400078e020c */
[----:B------:R-:W-:-:S04]  /*0440*/  IMAD.HI.U32 R2, R3, R7, RZ ;  /* 0x0000000703027227 */ /* 0x000fc800078e00ff */
[----:B------:R-:W-:Y:S01]  /*0450*/  IMAD R7, R2, R8, R7 ;  /* 0x0000000802077224 */ /* 0x000fe200078e0207 */
[----:B------:R-:W-:Y:S01]  /*0460*/  IABS R2, R9 ;  /* 0x0000000900027213 */ /* 0x000fe20000000000 */
[----:B------:R-:W-:Y:S01]  /*0470*/  VIADD R5, R10, 0xffffffe ;  /* 0x0ffffffe0a057836 */ /* 0x000fe20000000000 */
[----:B------:R-:W-:Y:S02]  /*0480*/  LOP3.LUT R9, R9, R6, RZ, 0x3c, !PT ;  /* 0x0000000609097212 */ /* 0x000fe400078e3cff */
[----:B------:R-:W-:Y:S01]  /*0490*/  ISETP.GT.U32.AND P0, PT, R14, R7, PT ;  /* 0x000000070e00720c */ /* 0x000fe20003f04070 */
[----:B------:R-:W-:Y:S02]  /*04a0*/  IMAD.HI.U32 R3, R3, R2, RZ ;  /* 0x0000000203037227 */ /* 0x000fe400078e00ff */
[----:B------:R-:W2:Y:S02]  /*04b0*/  F2I.FTZ.U32.TRUNC.NTZ R5, R5 ;  /* 0x0000000500057305 */ /* 0x000ea4000021f000 */
[----:B------:R-:W-:-:S02]  /*04c0*/  IMAD R8, R3, R8, R2 ;  /* 0x0000000803087224 */ /* 0x000fc400078e0202 */
[----:B------:R-:W3:Y:S03]  /*04d0*/  S2R R2, SR_TID.X ;  /* 0x0000000000027919 */ /* 0x000ee60000002100 */
[----:B------:R-:W-:-:S03]  /*04e0*/  ISETP.GT.U32.AND P3, PT, R14, R8, PT ;  /* 0x000000080e00720c */ /* 0x000fc60003f64070 */
[----:B------:R-:W-:-:S05]  /*04f0*/  @!P0 IMAD.IADD R7, R7, 0x1, -R14 ;  /* 0x0000000107078824 */ /* 0x000fca00078e0a0e */
[----:B------:R-:W-:-:S05]  /*0500*/  ISETP.GT.U32.AND P0, PT, R14, R7, PT ;  /* 0x000000070e00720c */ /* 0x000fca0003f04070 */
[----:B------:R-:W-:Y:S02]  /*0510*/  @!P3 IMAD.IADD R8, R8, 0x1, -R14 ;  /* 0x000000010808b824 */ /* 0x000fe400078e0a0e */
[----:B------:R-:W-:-:S03]  /*0520*/  @!P3 VIADD R3, R3, 0x1 ;  /* 0x000000010303b836 */ /* 0x000fc60000000000 */
[----:B------:R-:W-:-:S03]  /*0530*/  ISETP.GE.U32.AND P1, PT, R8, R14, PT ;  /* 0x0000000e0800720c */ /* 0x000fc60003f26070 */
[----:B------:R-:W-:Y:S01]  /*0540*/  @!P0 IMAD.IADD R7, R7, 0x1, -R14 ;  /* 0x0000000107078824 */ /* 0x000fe200078e0a0e */
[----:B------:R-:W-:Y:S02]  /*0550*/  ISETP.NE.AND P0, PT, R6, RZ, PT ;  /* 0x000000ff0600720c */ /* 0x000fe40003f05270 */
[----:B------:R-:W-:Y:S01]  /*0560*/  LOP3.LUT R6, RZ, R6, RZ, 0x33, !PT ;  /* 0x00000006ff067212 */ /* 0x000fe200078e33ff */
[----:B------:R-:W-:Y:S01]  /*0570*/  @!P2 IMAD.MOV R7, RZ, RZ, -R7 ;  /* 0x000000ffff07a224 */ /* 0x000fe200078e0a07 */
[----:B------:R-:W-:Y:S01]  /*0580*/  ISETP.GE.AND P2, PT, R9, RZ, PT ;  /* 0x000000ff0900720c */ /* 0x000fe20003f46270 */
[----:B--2---:R-:W-:Y:S01]  /*0590*/  IMAD.MOV R9, RZ, RZ, -R5 ;  /* 0x000000ffff097224 */ /* 0x004fe200078e0a05 */
[--C-:B---3--:R-:W-:Y:S02]  /*05a0*/  SHF.R.U32.HI R10, RZ, 0x2, R2.reuse ;  /* 0x00000002ff0a7819 */ /* 0x108fe40000011602 */
[----:B------:R-:W-:Y:S01]  /*05b0*/  SEL R7, R6, R7, !P0 ;  /* 0x0000000706077207 */ /* 0x000fe20004000000 */
[----:B------:R-:W-:Y:S01]  /*05c0*/  @P1 VIADD R3, R3, 0x1 ;  /* 0x0000000103031836 */ /* 0x000fe20000000000 */
[----:B------:R-:W-:Y:S01]  /*05d0*/  SGXT.U32 R10, R10, 0x5 ;  /* 0x000000050a0a781a */ /* 0x000fe20000000000 */
[----:B------:R-:W-:Y:S01]  /*05e0*/  IMAD R9, R9, R18, RZ ;  /* 0x0000001209097224 */ /* 0x000fe200078e02ff */
[--C-:B------:R-:W-:Y:S01]  /*05f0*/  SHF.R.U32.HI R91, RZ, 0x4, R2.reuse ;  /* 0x00000004ff5b7819 */ /* 0x100fe20000011602 */
[----:B------:R-:W-:Y:S01]  /*0600*/  IMAD.IADD R7, R4, 0x1, R7 ;  /* 0x0000000104077824 */ /* 0x000fe200078e0207 */
[----:B------:R-:W-:Y:S01]  /*0610*/  SHF.R.U32.HI R92, RZ, 0x5, R2 ;  /* 0x00000005ff5c7819 */ /* 0x000fe20000011602 */
[----:B------:R-:W-:Y:S01]  /*0620*/  IMAD.MOV.U32 R4, RZ, RZ, RZ ;  /* 0x000000ffff047224 */ /* 0x000fe200078e00ff */
[----:B------:R-:W-:Y:S01]  /*0630*/  SGXT.U32 R91, R91, 0x1 ;  /* 0x000000015b5b781a */ /* 0x000fe20000000000 */
[----:B------:R-:W-:Y:S01]  /*0640*/  IMAD.SHL.U32 R7, R7, 0x40, RZ ;  /* 0x0000004007077824 */ /* 0x000fe200078e00ff */
[----:B------:R-:W-:Y:S01]  /*0650*/  LOP3.LUT R92, R92, 0x7fffffc, RZ, 0xc0, !PT ;  /* 0x07fffffc5c5c7812 */ /* 0x000fe200078ec0ff */
[----:B------:R-:W-:-:S02]  /*0660*/  @!P2 IMAD.MOV R3, RZ, RZ, -R3 ;  /* 0x000000ffff03a224 */ /* 0x000fc400078e0a03 */
[----:B------:R-:W-:Y:S01]  /*0670*/  IMAD.HI.U32 R5, R5, R9, R4 ;  /* 0x0000000905057227 */ /* 0x000fe200078e0004 */
[----:B------:R-:W-:Y:S02]  /*0680*/  LOP3.LUT R14, R7, R10, RZ, 0xfc, !PT ;  /* 0x0000000a070e7212 */ /* 0x000fe400078efcff */
[----:B------:R-:W-:Y:S01]  /*0690*/  LOP3.LUT R23, R7, 0x20, R10, 0xfe, !PT ;  /* 0x0000002007177812 */ /* 0x000fe200078efe0a */
[----:B------:R-:W-:Y:S01]  /*06a0*/  IMAD.SHL.U32 R9, R2, 0x8, RZ ;  /* 0x0000000802097824 */ /* 0x000fe200078e00ff */
[----:B------:R-:W-:Y:S02]  /*06b0*/  IABS R11, R14 ;  /* 0x0000000e000b7213 */ /* 0x000fe40000000000 */
[----:B------:R-:W-:Y:S02]  /*06c0*/  IABS R12, R23 ;  /* 0x00000017000c7213 */ /* 0x000fe40000000000 */
[----:B------:R-:W-:Y:S01]  /*06d0*/  SEL R3, R6, R3, !P0 ;  /* 0x0000000306037207 */ /* 0x000fe20004000000 */
[----:B------:R-:W-:Y:S01]  /*06e0*/  IMAD.HI.U32 R6, R5, R11, RZ ;  /* 0x0000000b05067227 */ /* 0x000fe200078e00ff */
[----:B------:R-:W-:-:S02]  /*06f0*/  SHF.R.U32.HI R4, RZ, 0x4, R2 ;  /* 0x00000004ff047819 */ /* 0x000fc40000011602 */
[----:B------:R-:W-:Y:S01]  /*0700*/  LOP3.LUT R15, R9, 0x18, R2, 0x48, !PT ;  /* 0x00000018090f7812 */ /* 0x000fe200078e4802 */
[----:B------:R-:W-:Y:S01]  /*0710*/  IMAD.HI.U32 R8, R5, R12, RZ ;  /* 0x0000000c05087227 */ /* 0x000fe200078e00ff */
[----:B------:R-:W-:Y:S02]  /*0720*/  SGXT.U32 R4, R4, 0x3 ;  /* 0x000000030404781a */ /* 0x000fe40000000000 */
[----:B------:R-:W-:Y:S01]  /*0730*/  ISETP.GE.AND P1, PT, R14, RZ, PT ;  /* 0x000000ff0e00720c */ /* 0x000fe20003f26270 */
[----:B------:R-:W-:Y:S01]  /*0740*/  IMAD.MOV R6, RZ, RZ, -R6 ;  /* 0x000000ffff067224 */ /* 0x000fe200078e0a06 */
[----:B------:R-:W-:Y:S01]  /*0750*/  LOP3.LUT R5, R7, R4, RZ, 0xfc, !PT ;  /* 0x0000000407057212 */ /* 0x000fe200078efcff */
[----:B------:R-:W-:Y:S01]  /*0760*/  IMAD.MOV R13, RZ, RZ, -R8 ;  /* 0x000000ffff0d7224 */ /* 0x000fe200078e0a08 */
[----:B------:R-:W-:Y:S01]  /*0770*/  LOP3.LUT R4, R10, 0x20, RZ, 0xfc, !PT ;  /* 0x000000200a047812 */ /* 0x000fe200078efcff */
[----:B------:R-:W-:Y:S01]  /*0780*/  IMAD.SHL.U32 R3, R3, 0x80, RZ ;  /* 0x0000008003037824 */ /* 0x000fe200078e00ff */
[----:B------:R-:W-:Y:S01]  /*0790*/  ISETP.GE.AND P3, PT, R23, RZ, PT ;  /* 0x000000ff1700720c */ /* 0x000fe20003f66270 */
[----:B------:R-:W-:Y:S01]  /*07a0*/  IMAD R11, R18, R6, R11 ;  /* 0x00000006120b7224 */ /* 0x000fe200078e020b */
[----:B------:R-:W-:Y:S01]  /*07b0*/  LOP3.LUT R6, R10, 0x40, RZ, 0xfc, !PT ;  /* 0x000000400a067812 */ /* 0x000fe200078efcff */
[----:B------:R-:W-:Y:S01]  /*07c0*/  IMAD R12, R18, R13, R12 ;  /* 0x0000000d120c7224 */ /* 0x000fe200078e020c */
[----:B------:R-:W-:Y:S01]  /*07d0*/  LOP3.LUT R20, R3, R10, RZ, 0xfc, !PT ;  /* 0x0000000a03147212 */ /* 0x000fe200078efcff */
[--C-:B------:R-:W-:Y:S01]  /*07e0*/  IMAD R4, R4, 0x20, R15.reuse ;  /* 0x0000002004047824 */ /* 0x100fe200078e020f */
[----:B------:R-:W-:Y:S01]  /*07f0*/  ISETP.GT.U32.AND P0, PT, R18, R11, PT ;  /* 0x0000000b1200720c */ /* 0x000fe20003f04070 */
[----:B------:R-:W-:Y:S01]  /*0800*/  IMAD R6, R6, 0x20, R15 ;  /* 0x0000002006067824 */ /* 0x000fe200078e020f */
[----:B------:R-:W-:Y:S01]  /*0810*/  ISETP.GT.U32.AND P2, PT, R18, R12, PT ;  /* 0x0000000c1200720c */ /* 0x000fe20003f44070 */
[----:B------:R-:W-:Y:S01]  /*0820*/  IMAD.HI R7, R20, 0x2aaaaaab, RZ ;  /* 0x2aaaaaab14077827 */ /* 0x000fe200078e02ff */
[----:B------:R-:W-:-:S02]  /*0830*/  LOP3.LUT R22, R3, 0x20, R10, 0xfe, !PT ;  /* 0x0000002003167812 */ /* 0x000fc400078efe0a */
[----:B------:R-:W-:Y:S02]  /*0840*/  LOP3.LUT R21, R3, 0x40, R10, 0xfe, !PT ;  /* 0x0000004003157812 */ /* 0x000fe400078efe0a */
[----:B------:R-:W-:Y:S02]  /*0850*/  SHF.R.U32.HI R8, RZ, 0x1f, R7 ;  /* 0x0000001fff087819 */ /* 0x000fe40000011607 */
[----:B------:R-:W-:Y:S01]  /*0860*/  LOP3.LUT R24, R3, 0x60, R10, 0xfe, !PT ;  /* 0x0000006003187812 */ /* 0x000fe200078efe0a */
[----:B------:R-:W-:Y:S01]  /*0870*/  IMAD.HI R14, R21, 0x2aaaaaab, RZ ;  /* 0x2aaaaaab150e7827 */ /* 0x000fe200078e02ff */
[----:B------:R-:W-:Y:S02]  /*0880*/  LEA.HI R13, R7, R8, RZ, 0x17 ;  /* 0x00000008070d7211 */ /* 0x000fe400078fb8ff */
[C---:B------:R-:W-:Y:S01]  /*0890*/  LOP3.LUT R7, R10.reuse, 0x60, RZ, 0xfc, !PT ;  /* 0x000000600a077812 */ /* 0x040fe200078efcff */
[----:B------:R-:W-:Y:S01]  /*08a0*/  IMAD R8, R10, 0x20, R15 ;  /* 0x000000200a087824 */ /* 0x000fe200078e020f */
[----:B------:R-:W-:Y:S01]  /*08b0*/  SHF.R.U32.HI R17, RZ, 0x1f, R14 ;  /* 0x0000001fff117819 */ /* 0x000fe2000001160e */
[----:B------:R-:W-:Y:S01]  /*08c0*/  @!P0 IMAD.IADD R11, R11, 0x1, -R18 ;  /* 0x000000010b0b8824 */ /* 0x000fe200078e0a12 */
[----:B------:R-:W-:Y:S01]  /*08d0*/  LOP3.LUT R9, R9, 0x18, RZ, 0xc0, !PT ;  /* 0x0000001809097812 */ /* 0x000fe200078ec0ff */
[----:B------:R-:W-:Y:S01]  /*08e0*/  IMAD.HI R10, R22, 0x2aaaaaab, RZ ;  /* 0x2aaaaaab160a7827 */ /* 0x000fe200078e02ff */
[----:B------:R-:W-:-:S02]  /*08f0*/  LEA R25, R8, UR14, 0x1 ;  /* 0x0000000e08197c11 */ /* 0x000fc4000f8e08ff */
[----:B------:R-:W-:Y:S01]  /*0900*/  ISETP.GT.U32.AND P0, PT, R18, R11, PT ;  /* 0x0000000b1200720c */ /* 0x000fe20003f04070 */
[----:B------:R-:W-:Y:S01]  /*0910*/  @!P2 IMAD.IADD R12, R12, 0x1, -R18 ;  /* 0x000000010c0ca824 */ /* 0x000fe200078e0a12 */
[----:B------:R-:W-:Y:S01]  /*0920*/  LEA R33, R4, UR14, 0x1 ;  /* 0x0000000e04217c11 */ /* 0x000fe2000f8e08ff */
[----:B------:R-:W-:Y:S01]  /*0930*/  IMAD.HI R16, R24, 0x2aaaaaab, RZ ;  /* 0x2aaaaaab18107827 */ /* 0x000fe200078e02ff */
[----:B------:R-:W-:Y:S02]  /*0940*/  LEA R35, R6, UR14, 0x1 ;  /* 0x0000000e06237c11 */ /* 0x000fe4000f8e08ff */
[----:B------:R-:W-:Y:S01]  /*0950*/  ISETP.GT.U32.AND P2, PT, R18, R12, PT ;  /* 0x0000000c1200720c */ /* 0x000fe20003f44070 */
[----:B------:R-:W-:Y:S01]  /*0960*/  IMAD R7, R7, 0x20, R15 ;  /* 0x0000002007077824 */ /* 0x000fe200078e020f */
[----:B------:R-:W-:Y:S02]  /*0970*/  SHF.R.U32.HI R15, RZ, 0x1f, R10 ;  /* 0x0000001fff0f7819 */ /* 0x000fe4000001160a */
[----:B------:R-:W-:-:S02]  /*0980*/  SHF.R.U32.HI R19, RZ, 0x1f, R16 ;  /* 0x0000001fff137819 */ /* 0x000fc40000011610 */
[----:B------:R-:W-:Y:S01]  /*0990*/  LEA.HI R15, R10, R15, RZ, 0x17 ;  /* 0x0000000f0a0f7211 */ /* 0x000fe200078fb8ff */
[----:B------:R-:W-:Y:S01]  /*09a0*/  @!P0 IMAD.IADD R11, R11, 0x1, -R18 ;  /* 0x000000010b0b8824 */ /* 0x000fe200078e0a12 */
[----:B------:R-:W-:Y:S01]  /*09b0*/  LEA.HI R10, R14, R17, RZ, 0x17 ;  /* 0x000000110e0a7211 */ /* 0x000fe200078fb8ff */
[----:B------:R-:W-:Y:S01]  /*09c0*/  IMAD R14, R13, -0xc00, R20 ;  /* 0xfffff4000d0e7824 */ /* 0x000fe200078e0214 */
[----:B------:R-:W-:Y:S01]  /*09d0*/  LEA.HI R19, R16, R19, RZ, 0x17 ;  /* 0x0000001310137211 */ /* 0x000fe200078fb8ff */
[----:B------:R-:W-:Y:S01]  /*09e0*/  @!P1 IMAD.MOV R11, RZ, RZ, -R11 ;  /* 0x000000ffff0b9224 */ /* 0x000fe200078e0a0b */
[----:B------:R-:W2:Y:S01]  /*09f0*/  LDC.64 R16, c[0x0][0x210] ;  /* 0x00008400ff107b82 */ /* 0x000ea20000000a00 */
[----:B------:R-:W-:Y:S01]  /*0a00*/  @!P2 IMAD.IADD R12, R12, 0x1, -R18 ;  /* 0x000000010c0ca824 */ /* 0x000fe200078e0a12 */
[----:B------:R-:W-:Y:S01]  /*0a10*/  ISETP.NE.AND P0, PT, R0, RZ, PT ;  /* 0x000000ff0000720c */ /* 0x000fe20003f05270 */
[----:B------:R-:W-:Y:S01]  /*0a20*/  IMAD R20, R10, -0xc00, R21 ;  /* 0xfffff4000a147824 */ /* 0x000fe200078e0215 */
[----:B------:R-:W-:Y:S01]  /*0a30*/  LOP3.LUT R10, RZ, R0, RZ, 0x33, !PT ;  /* 0x00000000ff0a7212 */ /* 0x000fe200078e33ff */
[----:B------:R-:W-:Y:S01]  /*0a40*/  @!P3 IMAD.MOV R12, RZ, RZ, -R12 ;  /* 0x000000ffff0cb224 */ /* 0x000fe200078e0a0c */
[----:B------:R-:W-:Y:S01]  /*0a50*/  LEA R37, R7, UR14, 0x1 ;  /* 0x0000000e07257c11 */ /* 0x000fe2000f8e08ff */
[----:B------:R-:W-:-:S02]  /*0a60*/  IMAD R18, R15, -0xc00, R22 ;  /* 0xfffff4000f127824 */ /* 0x000fc400078e0216 */
[----:B------:R-:W-:Y:S01]  /*0a70*/  IMAD R22, R19, -0xc00, R24 ;  /* 0xfffff40013167824 */ /* 0x000fe200078e0218 */
[----:B------:R-:W-:Y:S01]  /*0a80*/  SEL R24, R10, R11, !P0 ;  /* 0x0000000b0a187207 */ /* 0x000fe20004000000 */
[--C-:B------:R-:W-:Y:S01]  /*0a90*/  IMAD R19, R14, 0x1000, R9.reuse ;  /* 0x000010000e137824 */ /* 0x100fe200078e0209 */
[----:B------:R-:W-:Y:S01]  /*0aa0*/  SEL R10, R10, R12, !P0 ;  /* 0x0000000c0a0a7207 */ /* 0x000fe20004000000 */
[--C-:B------:R-:W-:Y:S02]  /*0ab0*/  IMAD R27, R18, 0x1000, R9.reuse ;  /* 0x00001000121b7824 */ /* 0x100fe400078e0209 */
[--C-:B------:R-:W-:Y:S02]  /*0ac0*/  IMAD R15, R24, 0x1000, R9.reuse ;  /* 0x00001000180f7824 */ /* 0x100fe400078e0209 */
[--C-:B------:R-:W-:Y:S02]  /*0ad0*/  IMAD R11, R10, 0x1000, R9.reuse ;  /* 0x000010000a0b7824 */ /* 0x100fe400078e0209 */
[----:B------:R-:W-:-:S02]  /*0ae0*/  IMAD R29, R20, 0x1000, R9 ;  /* 0x00001000141d7824 */ /* 0x000fc400078e0209 */
[----:B------:R-:W-:Y:S02]  /*0af0*/  IMAD R9, R22, 0x1000, R9 ;  /* 0x0000100016097824 */ /* 0x000fe400078e0209 */
[----:B-1---5:R-:W-:-:S04]  /*0b00*/  IMAD.WIDE R18, R19, 0x2, R30 ;  /* 0x0000000213127825 */ /* 0x022fc800078e021e */
[----:B--2---:R-:W-:-:S04]  /*0b10*/  IMAD.WIDE R14, R15, 0x2, R16 ;  /* 0x000000020f0e7825 */ /* 0x004fc800078e0210 */
[----:B------:R-:W-:Y:S01]  /*0b20*/  IMAD.WIDE R16, R11, 0x2, R16 ;  /* 0x000000020b107825 */ /* 0x000fe200078e0210 */
[----:B------:R-:W-:Y:S01]  /*0b30*/  @!PT LDS RZ, [RZ] ;  /* 0x00000000fffff984 */ /* 0x000fe20000000800 */
[----:B------:R-:W-:Y:S01]  /*0b40*/  @!PT LDS RZ, [RZ] ;  /* 0x00000000fffff984 */ /* 0x000fe20000000800 */
[----:B------:R-:W-:Y:S01]  /*0b50*/  @!PT LDS RZ, [RZ] ;  /* 0x00000000fffff984 */ /* 0x000fe20000000800 */
[----:B------:R-:W-:Y:S03]  /*0b60*/  LDGSTS.E.BYPASS.128 [R25], desc[UR18][R14.64] ;  /* 0x000000000e197fae */ /* 0x000fe6000b901c52 */
[--C-:B------:R-:W-:Y:S01]  /*0b70*/  IMAD.WIDE R26, R27, 0x2, R30.reuse ;  /* 0x000000021b1a7825 */ /* 0x100fe200078e021e */
[----:B------:R-:W-:Y:S01]  /*0b80*/  LDGSTS.E.BYPASS.128 [R33], desc[UR18][R16.64] ;  /* 0x0000000010217fae */ /* 0x000fe2000b901c52 */
[----:B------:R-:W-:Y:S02]  /*0b90*/  IADD3 R10, P1, R16, 0x80, RZ ;  /* 0x00000080100a7810 */ /* 0x000fe40007f3e0ff */
[----:B------:R-:W-:Y:S01]  /*0ba0*/  IMAD.WIDE R28, R29, 0x2, R30 ;  /* 0x000000021d1c7825 */ /* 0x000fe200078e021e */
[----:B------:R-:W0:Y:S01]  /*0bb0*/  LDGDEPBAR ;  /* 0x00000000000079af */ /* 0x000e220000000000 */
[----:B------:R-:W-:-:S02]  /*0bc0*/  IADD3 R20, P2, R26, 0x80, RZ ;  /* 0x000000801a147810 */ /* 0x000fc40007f5e0ff */
[----:B------:R-:W-:Y:S01]  /*0bd0*/  IMAD.WIDE R30, R9, 0x2, R30 ;  /* 0x00000002091e7825 */ /* 0x000fe200078e021e */
[----:B------:R-:W-:Y:S01]  /*0be0*/  LDGSTS.E.BYPASS.128 [R25+0x3000], desc[UR18][R18.64] ;  /* 0x0300000012197fae */ /* 0x000fe2000b901c52 */
[----:B------:R-:W-:Y:S02]  /*0bf0*/  IADD3 R9, P0, R14, 0x80, RZ ;  /* 0x000000800e097810 */ /* 0x000fe40007f1e0ff */
[----:B------:R-:W-:Y:S01]  /*0c00*/  IMAD.X R13, RZ, RZ, R17, P1 ;  /* 0x000000ffff0d7224 */ /* 0x000fe200008e0611 */
[----:B------:R-:W-:Y:S01]  /*0c10*/  LDGSTS.E.BYPASS.128 [R33+0x3000], desc[UR18][R26.64] ;  /* 0x030000001a217fae */ /* 0x000fe2000b901c52 */
[----:B------:R-:W-:Y:S01]  /*0c20*/  IADD3 R22, P1, R28, 0x80, RZ ;  /* 0x000000801c167810 */ /* 0x000fe20007f3e0ff */
[----:B------:R-:W-:Y:S01]  /*0c30*/  IMAD.X R11, RZ, RZ, R15, P0 ;  /* 0x000000ffff0b7224 */ /* 0x000fe200000e060f */
[----:B------:R-:W-:Y:S01]  /*0c40*/  IADD3 R12, P0, R18, 0x80, RZ ;  /* 0x00000080120c7810 */ /* 0x000fe20007f1e0ff */
[----:B------:R-:W-:Y:S01]  /*0c50*/  LDGSTS.E.BYPASS.128 [R35+0x3000], desc[UR18][R28.64] ;  /* 0x030000001c237fae */ /* 0x000fe2000b901c52 */
[----:B------:R-:W-:-:S02]  /*0c60*/  IMAD.X R88, RZ, RZ, R27, P2 ;  /* 0x000000ffff587224 */ /* 0x000fc400010e061b */
[----:B------:R-:W-:Y:S01]  /*0c70*/  IMAD.X R89, RZ, RZ, R29, P1 ;  /* 0x000000ffff597224 */ /* 0x000fe200008e061d */
[----:B------:R-:W-:Y:S01]  /*0c80*/  LDGSTS.E.BYPASS.128 [R37+0x3000], desc[UR18][R30.64] ;  /* 0x030000001e257fae */ /* 0x000fe2000b901c52 */
[----:B------:R-:W-:Y:S01]  /*0c90*/  IMAD.X R21, RZ, RZ, R19, P0 ;  /* 0x000000ffff157224 */ /* 0x000fe200000e0613 */
[----:B------:R-:W-:Y:S02]  /*0ca0*/  IADD3 R23, P0, R30, 0x80, RZ ;  /* 0x000000801e177810 */ /* 0x000fe40007f1e0ff */
[----:B------:R-:W0:Y:S03]  /*0cb0*/  LDGDEPBAR ;  /* 0x00000000000079af */ /* 0x000e260000000000 */
[----:B------:R-:W-:Y:S01]  /*0cc0*/  IMAD.X R90, RZ, RZ, R31, P0 ;  /* 0x000000ffff5a7224 */ /* 0x000fe200000e061f */
[----:B------:R-:W-:Y:S06]  /*0cd0*/  BAR.SYNC.DEFER_BLOCKING 0x0 ;  /* 0x0000000000007b1d */ /* 0x000fec0000010000 */
[----:B------:R-:W-:Y:S01]  /*0ce0*/  @!PT LDS RZ, [RZ] ;  /* 0x00000000fffff984 */ /* 0x000fe20000000800 */
[----:B------:R-:W-:Y:S01]  /*0cf0*/  @!PT LDS RZ, [RZ] ;  /* 0x00000000fffff984 */ /* 0x000fe20000000800 */
[----:B------:R-:W-:Y:S01]  /*0d00*/  @!PT LDS RZ, [RZ] ;  /* 0x00000000fffff984 */ /* 0x000fe20000000800 */
[----:B------:R-:W-:Y:S04]  /*0d10*/  LDGSTS.E.BYPASS.128 [R25+0x1000], desc[UR18][R14.64+0x40] ;  /* 0x010000400e197fae */ /* 0x000fe8000b901c52 */
[----:B------:R-:W-:Y:S04]  /*0d20*/  LDGSTS.E.BYPASS.128 [R33+0x1000], desc[UR18][R16.64+0x40] ;  /* 0x0100004010217fae */ /* 0x000fe8000b901c52 */
[----:B------:R-:W0:Y:S04]  /*0d30*/  LDGDEPBAR ;  /* 0x00000000000079af */ /* 0x000e280000000000 */
[----:B------:R1:W-:Y:S04]  /*0d40*/  LDGSTS.E.BYPASS.128 [R25+0x5000], desc[UR18][R18.64+0x40] ;  /* 0x0500004012197fae */ /* 0x0003e8000b901c52 */
[----:B------:R2:W-:Y:S04]  /*0d50*/  LDGSTS.E.BYPASS.128 [R33+0x5000], desc[UR18][R26.64+0x40] ;  /* 0x050000401a217fae */ /* 0x0005e8000b901c52 */
[----:B------:R3:W-:Y:S04]  /*0d60*/  LDGSTS.E.BYPASS.128 [R35+0x5000], desc[UR18][R28.64+0x40] ;  /* 0x050000401c237fae */ /* 0x0007e8000b901c52 */
[----:B------:R4:W-:Y:S01]  /*0d70*/  LDGSTS.E.BYPASS.128 [R37+0x5000], desc[UR18][R30.64+0x40] ;  /* 0x050000401e257fae */ /* 0x0009e2000b901c52 */
[----:B-1----:R-:W-:-:S03]  /*0d80*/  CS2R R24, SRZ ;  /* 0x0000000000187805 */ /* 0x002fc6000001ff00 */
[----:B------:R-:W0:Y:S01]  /*0d90*/  LDGDEPBAR ;  /* 0x00000000000079af */ /* 0x000e220000000000 */
[----:B--2---:R-:W-:Y:S02]  /*0da0*/  CS2R R26, SRZ ;  /* 0x00000000001a7805 */ /* 0x004fe4000001ff00 */
[----:B------:R-:W-:Y:S02]  /*0db0*/  CS2R R32, SRZ ;  /* 0x0000000000207805 */ /* 0x000fe4000001ff00 */
[----:B---3--:R-:W-:Y:S02]  /*0dc0*/  CS2R R28, SRZ ;  /* 0x00000000001c7805 */ /* 0x008fe4000001ff00 */
[----:B------:R-:W-:Y:S02]  /*0dd0*/  CS2R R34, SRZ ;  /* 0x0000000000227805 */ /* 0x000fe4000001ff00 */
[----:B----4-:R-:W-:Y:S02]  /*0de0*/  CS2R R30, SRZ ;  /* 0x00000000001e7805 */ /* 0x010fe4000001ff00 */
[----:B------:R-:W-:-:S07]  /*0df0*/  CS2R R36, SRZ ;  /* 0x0000000000247805 */ /* 0x000fce000001ff00 */
.L_x_0:
[----:B------:R-:W1:Y:S01]  /*0e00*/  SHFL.IDX PT, R14, R92, RZ, 0x1f ;  /* 0x00001fff5c0e7589 */ /* 0x000e6200000e0000 */
[----:B------:R-:W-:Y:S01]  /*0e10*/  UIADD3 UR6, UR6, 0x1, URZ ;  /* 0x0000000106067890 */ /* 0x000fe2000fffe03f */
[----:B------:R-:W-:-:S04]  /*0e20*/  DEPBAR.LE SB0, 0x2 ;  /* 0x000080800000791a */ /* 0x000fc80000000000 */
[----:B------:R-:W-:Y:S01]  /*0e30*/  UISETP.GE.AND UP0, UPT, UR6, 0x3, UPT ;  /* 0x000000030600788c */ /* 0x000fe2000bf06270 */
[----:B------:R-:W-:Y:S01]  /*0e40*/  BAR.SYNC.DEFER_BLOCKING 0x0 ;  /* 0x0000000000007b1d */ /* 0x000fe20000010000 */
[----:B------:R-:W-:Y:S01]  /*0e50*/  UIADD3 UR15, UR15, 0x1, URZ ;  /* 0x000000010f0f7890 */ /* 0x000fe2000fffe03f */
[----:B------:R-:W-:Y:S01]  /*0e60*/  VIADD R93, R93, 0x20 ;  /* 0x000000205d5d7836 */ /* 0x000fe20000000000 */
[----:B------:R-:W-:Y:S01]  /*0e70*/  USEL UR16, UR6, URZ, !UP0 ;  /* 0x0000003f06107287 */ /* 0x000fe2000c000000 */
[----:B------:R-:W-:Y:S02]  /*0e80*/  IADD3 R18, P1, R9, UR4, RZ ;  /* 0x0000000409127c10 */ /* 0x000fe4000ff3e0ff */
[----:B------:R-:W-:Y:S01]  /*0e90*/  UMOV UR11, 0x80000020 ;  /* 0x80000020000b7882 */ /* 0x000fe20000000000 */
[----:B------:R-:W-:Y:S01]  /*0ea0*/  ULEA UR6, UR16, UR14, 0xc ;  /* 0x0000000e10067291 */ /* 0x000fe2000f8e603f */
[----:B------:R-:W-:Y:S02]  /*0eb0*/  ISETP.GE.U32.AND P0, PT, R93, 0xfc0, PT ;  /* 0x00000fc05d00780c */ /* 0x000fe40003f06070 */
[----:B------:R-:W-:Y:S01]  /*0ec0*/  IADD3.X R19, R11, UR5, RZ, P1, !PT ;  /* 0x000000050b137c10 */ /* 0x000fe20008ffe4ff */
[----:B------:R-:W-:Y:S01]  /*0ed0*/  USHF.R.U32.HI UR8, URZ, 0x4, UR6 ;  /* 0x000000043f087899 */ /* 0x000fe20008011606 */
[----:B------:R-:W-:Y:S01]  /*0ee0*/  IADD3 R16, P1, R10, UR4, RZ ;  /* 0x000000040a107c10 */ /* 0x000fe2000ff3e0ff */
[----:B------:R-:W-:-:S02]  /*0ef0*/  ULEA UR6, UR16, UR17, 0xd ;  /* 0x0000001110067291 */ /* 0x000fc4000f8e683f */
[----:B------:R-:W-:Y:S01]  /*0f00*/  ULOP3.LUT UR8, UR8, 0x3fff, URZ, 0xc0, !UPT ;  /* 0x00003fff08087892 */ /* 0x000fe2000f8ec03f */
[----:B------:R-:W-:Y:S01]  /*0f10*/  IADD3.X R17, R13, UR5, RZ, P1, !PT ;  /* 0x000000050d117c10 */ /* 0x000fe20008ffe4ff */
[----:B------:R-:W-:Y:S01]  /*0f20*/  USHF.R.U32.HI UR6, URZ, 0x4, UR6 ;  /* 0x000000043f067899 */ /* 0x000fe20008011606 */
[----:B-1----:R-:W-:Y:S02]  /*0f30*/  R2UR UR7, R14 ;  /* 0x000000000e0772ca */ /* 0x002fe400000e0000 */
[----:B------:R-:W-:Y:S01]  /*0f40*/  IADD3 R14, P1, R12, UR4, RZ ;  /* 0x000000040c0e7c10 */ /* 0x000fe2000ff3e0ff */
[----:B------:R-:W-:Y:S01]  /*0f50*/  ULOP3.LUT UR6, UR6, 0x3fff, URZ, 0xc0, !UPT ;  /* 0x00003fff06067892 */ /* 0x000fe2000f8ec03f */
[----:B------:R-:W-:-:S03]  /*0f60*/  WARPGROUP.ARRIVE ;  /* 0x00000000000079c5 */ /* 0x000fc60000000000 */
[----:B------:R-:W-:-:S06]  /*0f70*/  ULOP3.LUT UR10, UR6, 0x2000000, URZ, 0xfc, !UPT ;  /* 0x02000000060a7892 */ /* 0x000fcc000f8efc3f */
[----:B------:R-:W-:-:S04]  /*0f80*/  USHF.L.U32 UR7, UR7, 0x6, URZ ;  /* 0x0000000607077899 */ /* 0x000fc8000800063f */
[----:B------:R-:W-:-:S04]  /*0f90*/  ULOP3.LUT UR7, UR7, 0xc0, URZ, 0xc0, !UPT ;  /* 0x000000c007077892 */ /* 0x000fc8000f8ec03f */
[----:B------:R-:W-:-:S03]  /*0fa0*/  UIADD3 UR12, UP0, UR7, UR8, URZ ;  /* 0x00000008070c7290 */ /* 0x000fc6000ff1e03f */
[----:B------:R-:W-:Y:S01]  /*0fb0*/  UMOV UR7, URZ ;  /* 0x0000003f00077c82 */ /* 0x000fe20008000000 */
[----:B------:R-:W-:Y:S02]  /*0fc0*/  UIADD3.X UR13, URZ, URZ, URZ, UP0, !UPT ;  /* 0x0000003f3f0d7290 */ /* 0x000fe400087fe43f */
[----:B------:R-:W-:Y:S02]  /*0fd0*/  ULOP3.LUT UR8, UR12, 0x1000000, URZ, 0xfc, !UPT ;  /* 0x010000000c087892 */ /* 0x000fe4000f8efc3f */
[----:B------:R-:W-:Y:S02]  /*0fe0*/  ULOP3.LUT UR9, UR13, 0x80000020, URZ, 0xfc, !UPT ;  /* 0x800000200d097892 */ /* 0x000fe4000f8efc3f */
[----:B------:R-:W-:-:S04]  /*0ff0*/  UISETP.GE.AND UP0, UPT, UR15, 0x3, UPT ;  /* 0x000000030f00788c */ /* 0x000fc8000bf06270 */
[----:B------:R-:W-:-:S03]  /*1000*/  USEL UR15, UR15, URZ, !UP0 ;  /* 0x0000003f0f0f7287 */ /* 0x000fc6000c000000 */
[----:B------:R-:W-:Y:S01]  /*1010*/  HGMMA.64x128x16.F32.BF16 R24, gdesc[UR8], R24 ;  /* 0x01e00000081879f0 */ /* 0x000fe20008701818 */
[----:B------:R-:W-:Y:S01]  /*1020*/  UMOV UR8, 0x1000002 ;  /* 0x0100000200087882 */ /* 0x000fe20000000000 */
[----:B------:R-:W-:Y:S01]  /*1030*/  UMOV UR9, 0x80000020 ;  /* 0x8000002000097882 */ /* 0x000fe20000000000 */
[----:B------:R-:W-:Y:S01]  /*1040*/  UMOV UR10, 0x2000002 ;  /* 0x02000002000a7882 */ /* 0x000fe20000000000 */
[----:B------:R-:W-:Y:S01]  /*1050*/  UMOV UR11, 0x80000020 ;  /* 0x80000020000b7882 */ /* 0x000fe20000000000 */
[----:B------:R-:W-:Y:S02]  /*1060*/  UIADD3.64 UR8, UR12, UR8, URZ ;  /* 0x000000080c087297 */ /* 0x000fe4000fffe03f */
[----:B------:R-:W-:Y:S02]  /*1070*/  UIADD3.64 UR10, UR6, UR10, URZ ;  /* 0x0000000a060a7297 */ /* 0x000fe4000fffe03f */
[----:B------:R-:W-:-:S06]  /*1080*/  ULEA UR6, UR15, UR14, 0xc ;  /* 0x0000000e0f067291 */ /* 0x000fcc000f8e603f */
[----:B------:R-:W-:Y:S01]  /*1090*/  LEA R15, R8, UR6, 0x1 ;  /* 0x00000006080f7c11 */ /* 0x000fe2000f8e08ff */
[----:B------:R-:W-:Y:S03]  /*10a0*/  HGMMA.64x128x16.F32.BF16 R24, gdesc[UR8], R24, gsb0 ;  /* 0x01e00000081879f0 */ /* 0x000fe60008001818 */
[----:B------:R-:W-:Y:S02]  /*10b0*/  WARPGROUP.DEPBAR.LE gsb0, 0x1 ;  /* 0x00008000000079c5 */ /* 0x000fe40000010100 */
[----:B------:R-:W-:Y:S06]  /*10c0*/  BAR.SYNC.DEFER_BLOCKING 0x0 ;  /* 0x0000000000007b1d */ /* 0x000fec0000010000 */
[----:B------:R-:W-:Y:S01]  /*10d0*/  @!PT LDS RZ, [RZ] ;  /* 0x00000000fffff984 */ /* 0x000fe20000000800 */
[----:B------:R-:W-:Y:S01]  /*10e0*/  @!PT LDS RZ, [RZ] ;  /* 0x00000000fffff984 */ /* 0x000fe20000000800 */
[----:B------:R-:W-:Y:S01]  /*10f0*/  @!PT LDS RZ, [RZ] ;  /* 0x00000000fffff984 */ /* 0x000fe20000000800 */
[----:B------:R1:W-:Y:S02]  /*1100*/  LDGSTS.E.BYPASS.128 [R15], desc[UR18][R18.64], !P0 ;  /* 0x00000000120f7fae */ /* 0x0003e4000c101c52 */
[----:B-1----:R-:W-:Y:S01]  /*1110*/  LEA R19, R4, UR6, 0x1 ;  /* 0x0000000604137c11 */ /* 0x002fe2000f8e08ff */
[----:B------:R-:W-:Y:S01]  /*1120*/  ULEA UR6, UR15, UR17, 0xd ;  /* 0x000000110f067291 */ /* 0x000fe2000f8e683f */
[----:B------:R-:W-:-:S03]  /*1130*/  IADD3.X R15, R21, UR5, RZ, P1, !PT ;  /* 0x00000005150f7c10 */ /* 0x000fc60008ffe4ff */
[----:B------:R1:W-:Y:S02]  /*1140*/  LDGSTS.E.BYPASS.128 [R19], desc[UR18][R16.64], !P0 ;  /* 0x0000000010137fae */ /* 0x0003e4000c101c52 */
[----:B------:R-:W-:Y:S02]  /*1150*/  LEA R18, R4, UR6, 0x1 ;  /* 0x0000000604127c11 */ /* 0x000fe4000f8e08ff */
[----:B------:R-:W0:Y:S01]  /*1160*/  LDGDEPBAR ;  /* 0x00000000000079af */ /* 0x000e220000000000 */
[----:B-1----:R-:W-:-:S05]  /*1170*/  LEA R17, R8, UR6, 0x1 ;  /* 0x0000000608117c11 */ /* 0x002fca000f8e08ff */
[----:B------:R1:W-:Y:S02]  /*1180*/  LDGSTS.E.BYPASS.128 [R17], desc[UR18][R14.64], !P0 ;  /* 0x000000000e117fae */ /* 0x0003e4000c101c52 */
[----:B-1----:R-:W-:-:S04]  /*1190*/  IADD3 R14, P1, R20, UR4, RZ ;  /* 0x00000004140e7c10 */ /* 0x002fc8000ff3e0ff */
[----:B------:R-:W-:Y:S02]  /*11a0*/  IADD3.X R15, R88, UR5, RZ, P1, !PT ;  /* 0x00000005580f7c10 */ /* 0x000fe40008ffe4ff */
[----:B------:R-:W-:-:S03]  /*11b0*/  IADD3 R16, P1, R22, UR4, RZ ;  /* 0x0000000416107c10 */ /* 0x000fc6000ff3e0ff */
[----:B------:R1:W-:Y:S01]  /*11c0*/  LDGSTS.E.BYPASS.128 [R18], desc[UR18][R14.64], !P0 ;  /* 0x000000000e127fae */ /* 0x0003e2000c101c52 */
[----:B------:R-:W-:Y:S02]  /*11d0*/  IADD3.X R17, R89, UR5, RZ, P1, !PT ;  /* 0x0000000559117c10 */ /* 0x000fe40008ffe4ff */
[----:B-1----:R-:W-:Y:S02]  /*11e0*/  LEA R15, R6, UR6, 0x1 ;  /* 0x00000006060f7c11 */ /* 0x002fe4000f8e08ff */
[----:B------:R-:W-:Y:S01]  /*11f0*/  IADD3 R18, P1, R23, UR4, RZ ;  /* 0x0000000417127c10 */ /* 0x000fe2000ff3e0ff */
[----:B------:R-:W-:Y:S02]  /*1200*/  UIADD3 UR4, UP0, UR4, 0x40, URZ ;  /* 0x0000004004047890 */ /* 0x000fe4000ff1e03f */
[----:B------:R1:W-:Y:S01]  /*1210*/  LDGSTS.E.BYPASS.128 [R15], desc[UR18][R16.64], !P0 ;  /* 0x00000000100f7fae */ /* 0x0003e2000c101c52 */
[----:B------:R-:W-:Y:S01]  /*1220*/  IADD3.X R19, R90, UR5, RZ, P1, !PT ;  /* 0x000000055a137c10 */ /* 0x000fe20008ffe4ff */
[----:B------:R-:W-:Y:S01]  /*1230*/  UIADD3.X UR5, URZ, UR5, URZ, UP0, !UPT ;  /* 0x000000053f057290 */ /* 0x000fe200087fe43f */
[----:B-1----:R-:W-:Y:S01]  /*1240*/  LEA R17, R7, UR6, 0x1 ;  /* 0x0000000607117c11 */ /* 0x002fe2000f8e08ff */
[----:B------:R-:W-:-:S04]  /*1250*/  UMOV UR6, UR16 ;  /* 0x0000001000067c82 */ /* 0x000fc80008000000 */
[----:B------:R1:W-:Y:S01]  /*1260*/  LDGSTS.E.BYPASS.128 [R17], desc[UR18][R18.64], !P0 ;  /* 0x0000000012117fae */ /* 0x0003e2000c101c52 */
[----:B------:R-:W-:-:S03]  /*1270*/  ISETP.GE.U32.AND P0, PT, R93, 0xfe0, PT ;  /* 0x00000fe05d00780c */ /* 0x000fc60003f06070 */
[----:B------:R-:W0:Y:S10]  /*1280*/  LDGDEPBAR ;  /* 0x00000000000079af */ /* 0x000e340000000000 */
[----:B-1----:R-:W-:Y:S05]  /*1290*/  @!P0 BRA `(.L_x_0) ;  /* 0xfffffff800d88947 */ /* 0x002fea000383ffff */
[----:B------:R-:W-:Y:S02]  /*12a0*/  WARPGROUP.DEPBAR.LE gsb0, 0x0 ;  /* 0x00008000000079c5 */ /* 0x000fe40000010000 */
[----:B------:R-:W-:-:S04]  /*12b0*/  DEPBAR.LE SB0, 0x0 ;  /* 0x000080000000791a */ /* 0x000fc80000000000 */
[--C-:B------:R-:W-:Y:S02]  /*12c0*/  SHF.R.U32.HI R4, RZ, 0x1, R2.reuse ;  /* 0x00000001ff047819 */ /* 0x100fe40000011602 */
[----:B------:R-:W-:Y:S02]  /*12d0*/  SHF.R.U32.HI R8, RZ, 0x5, R2 ;  /* 0x00000005ff087819 */ /* 0x000fe40000011602 */
[----:B------:R-:W-:Y:S02]  /*12e0*/  LOP3.LUT R6, R2, 0xf, RZ, 0xc0, !PT ;  /* 0x0000000f02067812 */ /* 0x000fe400078ec0ff */
[----:B------:R-:W-:Y:S02]  /*12f0*/  LOP3.LUT R7, R4, 0x8, RZ, 0xc0, !PT ;  /* 0x0000000804077812 */ /* 0x000fe400078ec0ff */
[----:B------:R-:W-:Y:S02]  /*1300*/  LOP3.LUT R4, R8, 0x3, RZ, 0xc0, !PT ;  /* 0x0000000308047812 */ /* 0x000fe400078ec0ff */
[----:B------:R-:W-:Y:S01]  /*1310*/  F2FP.BF16.F32.PACK_AB R24, R25, R24 ;  /* 0x000000181918723e */ /* 0x000fe200000010ff */
[----:B------:R-:W-:Y:S01]  /*1320*/  IMAD R7, R6, 0x88, R7 ;  /* 0x0000008806077824 */ /* 0x000fe200078e0207 */
[----:B------:R-:W-:Y:S01]  /*1330*/  F2FP.BF16.F32.PACK_AB R25, R27, R26 ;  /* 0x0000001a1b19723e */ /* 0x000fe200000010ff */
[C---:B------:R-:W-:Y:S01]  /*1340*/  IMAD.SHL.U32 R6, R4.reuse, 0x2, RZ ;  /* 0x0000000204067824 */ /* 0x040fe200078e00ff */
[----:B------:R-:W-:Y:S01]  /*1350*/  F2FP.BF16.F32.PACK_AB R32, R33, R32 ;  /* 0x000000202120723e */ /* 0x000fe200000010ff */
[----:B------:R-:W-:Y:S01]  /*1360*/  IMAD R4, R4, 0x880, R7 ;  /* 0x0000088004047824 */ /* 0x000fe200078e0207 */
[----:B------:R-:W-:-:S02]  /*1370*/  F2FP.BF16.F32.PACK_AB R26, R29, R28 ;  /* 0x0000001c1d1a723e */ /* 0x000fc400000010ff */
[----:B------:R-:W-:Y:S02]  /*1380*/  F2FP.BF16.F32.PACK_AB R27, R31, R30 ;  /* 0x0000001e1f1b723e */ /* 0x000fe400000010ff */
[----:B------:R-:W-:Y:S02]  /*1390*/  F2FP.BF16.F32.PACK_AB R33, R35, R34 ;  /* 0x000000222321723e */ /* 0x000fe400000010ff */
[----:B------:R-:W-:Y:S02]  /*13a0*/  F2FP.BF16.F32.PACK_AB R40, R41, R40 ;  /* 0x000000282928723e */ /* 0x000fe400000010ff */
[----:B------:R-:W-:Y:S01]  /*13b0*/  LEA R4, R4, UR14, 0x1 ;  /* 0x0000000e04047c11 */ /* 0x000fe2000f8e08ff */
[----:B------:R-:W-:Y:S01]  /*13c0*/  BAR.SYNC.DEFER_BLOCKING 0x0 ;  /* 0x0000000000007b1d */ /* 0x000fe20000010000 */
[----:B------:R-:W-:Y:S02]  /*13d0*/  F2FP.BF16.F32.PACK_AB R34, R37, R36 ;  /* 0x000000242522723e */ /* 0x000fe400000010ff */
[----:B------:R-:W-:-:S02]  /*13e0*/  F2FP.BF16.F32.PACK_AB R35, R39, R38 ;  /* 0x000000262723723e */ /* 0x000fc400000010ff */
[----:B------:R-:W-:Y:S02]  /*13f0*/  F2FP.BF16.F32.PACK_AB R41, R43, R42 ;  /* 0x0000002a2b29723e */ /* 0x000fe400000010ff */
[----:B------:R-:W-:Y:S02]  /*1400*/  F2FP.BF16.F32.PACK_AB R48, R49, R48 ;  /* 0x000000303130723e */ /* 0x000fe400000010ff */
[----:B------:R-:W-:Y:S02]  /*1410*/  F2FP.BF16.F32.PACK_AB R42, R45, R44 ;  /* 0x0000002c2d2a723e */ /* 0x000fe400000010ff */
[----:B------:R-:W-:Y:S01]  /*1420*/  F2FP.BF16.F32.PACK_AB R43, R47, R46 ;  /* 0x0000002e2f2b723e */ /* 0x000fe200000010ff */
[----:B------:R-:W-:Y:S01]  /*1430*/  IMAD.SHL.U32 R46, R2, 0x8, RZ ;  /* 0x00000008022e7824 */ /* 0x000fe200078e00ff */
[----:B------:R-:W-:Y:S02]  /*1440*/  F2FP.BF16.F32.PACK_AB R49, R51, R50 ;  /* 0x000000323331723e */ /* 0x000fe400000010ff */
[----:B------:R-:W-:-:S02]  /*1450*/  F2FP.BF16.F32.PACK_AB R56, R57, R56 ;  /* 0x000000383938723e */ /* 0x000fc400000010ff */
[----:B------:R-:W-:Y:S02]  /*1460*/  F2FP.BF16.F32.PACK_AB R50, R53, R52 ;  /* 0x000000343532723e */ /* 0x000fe400000010ff */
[----:B------:R-:W-:Y:S02]  /*1470*/  F2FP.BF16.F32.PACK_AB R51, R55, R54 ;  /* 0x000000363733723e */ /* 0x000fe400000010ff */
[----:B------:R-:W-:Y:S02]  /*1480*/  F2FP.BF16.F32.PACK_AB R57, R59, R58 ;  /* 0x0000003a3b39723e */ /* 0x000fe400000010ff */
[----:B------:R-:W-:Y:S01]  /*1490*/  F2FP.BF16.F32.PACK_AB R64, R65, R64 ;  /* 0x000000404140723e */ /* 0x000fe200000010ff */
[----:B------:R-:W-:Y:S01]  /*14a0*/  STSM.16.M88.4 [R4], R24 ;  /* 0x0000001804007844 */ /* 0x000fe20000000200 */
[----:B------:R-:W-:Y:S02]  /*14b0*/  F2FP.BF16.F32.PACK_AB R58, R61, R60 ;  /* 0x0000003c3d3a723e */ /* 0x000fe400000010ff */
[----:B------:R-:W-:Y:S01]  /*14c0*/  F2FP.BF16.F32.PACK_AB R59, R63, R62 ;  /* 0x0000003e3f3b723e */ /* 0x000fe200000010ff */
[----:B------:R1:W-:Y:S01]  /*14d0*/  STSM.16.M88.4 [R4+0x20], R32 ;  /* 0x0000202004007844 */ /* 0x0003e20000000200 */
[----:B------:R-:W-:-:S02]  /*14e0*/  F2FP.BF16.F32.PACK_AB R65, R67, R66 ;  /* 0x000000424341723e */ /* 0x000fc400000010ff */
[----:B------:R-:W-:Y:S01]  /*14f0*/  F2FP.BF16.F32.PACK_AB R72, R73, R72 ;  /* 0x000000484948723e */ /* 0x000fe200000010ff */
[----:B------:R2:W-:Y:S01]  /*1500*/  STSM.16.M88.4 [R4+0x40], R40 ;  /* 0x0000402804007844 */ /* 0x0005e20000000200 */
[----:B------:R-:W-:Y:S02]  /*1510*/  F2FP.BF16.F32.PACK_AB R66, R69, R68 ;  /* 0x000000444542723e */ /* 0x000fe400000010ff */
[----:B------:R-:W-:Y:S01]  /*1520*/  F2FP.BF16.F32.PACK_AB R67, R71, R70 ;  /* 0x000000464743723e */ /* 0x000fe200000010ff */
[----:B------:R-:W-:Y:S01]  /*1530*/  STSM.16.M88.4 [R4+0x60], R48 ;  /* 0x0000603004007844 */ /* 0x000fe20000000200 */
[----:B------:R-:W-:Y:S02]  /*1540*/  F2FP.BF16.F32.PACK_AB R73, R75, R74 ;  /* 0x0000004a4b49723e */ /* 0x000fe400000010ff */
[----:B------:R-:W-:Y:S01]  /*1550*/  F2FP.BF16.F32.PACK_AB R80, R81, R80 ;  /* 0x000000505150723e */ /* 0x000fe200000010ff */
[----:B------:R-:W-:Y:S01]  /*1560*/  STSM.16.M88.4 [R4+0x80], R56 ;  /* 0x0000803804007844 */ /* 0x000fe20000000200 */
[----:B------:R-:W-:-:S02]  /*1570*/  F2FP.BF16.F32.PACK_AB R74, R77, R76 ;  /* 0x0000004c4d4a723e */ /* 0x000fc400000010ff */
[----:B------:R-:W-:Y:S01]  /*1580*/  F2FP.BF16.F32.PACK_AB R75, R79, R78 ;  /* 0x0000004e4f4b723e */ /* 0x000fe200000010ff */
[----:B------:R-:W-:Y:S01]  /*1590*/  STSM.16.M88.4 [R4+0xa0], R64 ;  /* 0x0000a04004007844 */ /* 0x000fe20000000200 */
[----:B------:R-:W-:Y:S02]  /*15a0*/  F2FP.BF16.F32.PACK_AB R81, R83, R82 ;  /* 0x000000525351723e */ /* 0x000fe400000010ff */
[----:B------:R-:W-:Y:S01]  /*15b0*/  F2FP.BF16.F32.PACK_AB R82, R85, R84 ;  /* 0x000000545552723e */ /* 0x000fe200000010ff */
[----:B------:R-:W-:Y:S01]  /*15c0*/  STSM.16.M88.4 [R4+0xc0], R72 ;  /* 0x0000c04804007844 */ /* 0x000fe20000000200 */
[----:B------:R-:W-:Y:S02]  /*15d0*/  F2FP.BF16.F32.PACK_AB R83, R87, R86 ;  /* 0x000000565753723e */ /* 0x000fe400000010ff */
[----:B------:R-:W-:Y:S02]  /*15e0*/  LOP3.LUT R91, R6, R91, RZ, 0xfc, !PT ;  /* 0x0000005b065b7212 */ /* 0x000fe400078efcff */
[----:B------:R-:W-:Y:S01]  /*15f0*/  LOP3.LUT R2, R46, 0x78, RZ, 0xc0, !PT ;  /* 0x000000782e027812 */ /* 0x000fe200078ec0ff */
[----:B------:R3:W-:Y:S01]  /*1600*/  STSM.16.M88.4 [R4+0xe0], R80 ;  /* 0x0000e05004007844 */ /* 0x0007e20000000200 */
[----:B------:R-:W4:Y:S01]  /*1610*/  LDC.64 R6, c[0x0][0x220] ;  /* 0x00008800ff067b82 */ /* 0x000f220000000a00 */
[----:B-1----:R-:W-:-:S02]  /*1620*/  LOP3.LUT R33, R5, 0x10, RZ, 0xfc, !PT ;  /* 0x0000001005217812 */ /* 0x002fc400078efcff */
[----:B------:R-:W-:Y:S01]  /*1630*/  IMAD R2, R91, 0x88, R2 ;  /* 0x000000885b027824 */ /* 0x000fe200078e0202 */
[C---:B------:R-:W-:Y:S02]  /*1640*/  LOP3.LUT R35, R5.reuse, 0x18, RZ, 0xfc, !PT ;  /* 0x0000001805237812 */ /* 0x040fe400078efcff */
[C---:B--2---:R-:W-:Y:S02]  /*1650*/  LOP3.LUT R41, R5.reuse, 0x20, RZ, 0xfc, !PT ;  /* 0x0000002005297812 */ /* 0x044fe400078efcff */
[----:B------:R-:W-:Y:S01]  /*1660*/  LEA R44, R2, UR14, 0x1 ;  /* 0x0000000e022c7c11 */ /* 0x000fe2000f8e08ff */
[----:B------:R-:W-:Y:S01]  /*1670*/  BAR.SYNC.DEFER_BLOCKING 0x0 ;  /* 0x0000000000007b1d */ /* 0x000fe20000010000 */
[----:B------:R-:W-:Y:S02]  /*1680*/  LOP3.LUT R2, R3, 0x78, R46, 0xf8, !PT ;  /* 0x0000007803027812 */ /* 0x000fe400078ef82e */
[C---:B------:R-:W-:Y:S02]  /*1690*/  LOP3.LUT R3, R5.reuse, 0x8, RZ, 0xfc, !PT ;  /* 0x0000000805037812 */ /* 0x040fe400078efcff */
[----:B------:R-:W-:Y:S01]  /*16a0*/  ISETP.GE.AND P0, PT, R2, 0xc00, PT ;  /* 0x00000c000200780c */ /* 0x000fe20003f06270 */
[----:B------:R-:W-:-:S03]  /*16b0*/  IMAD R43, R5, 0xc00, R2 ;  /* 0x00000c00052b7824 */ /* 0x000fc600078e0202 */
[-C--:B------:R-:W-:Y:S01]  /*16c0*/  ISETP.LT.AND P1, PT, R5, R0.reuse, !P0 ;  /* 0x000000000500720c */ /* 0x080fe20004721270 */
[----:B------:R-:W-:Y:S01]  /*16d0*/  VIADD R45, R43, 0x6000 ;  /* 0x000060002b2d7836 */ /* 0x000fe20000000000 */
[-C--:B------:R-:W-:Y:S01]  /*16e0*/  ISETP.LT.AND P6, PT, R3, R0.reuse, !P0 ;  /* 0x000000000300720c */ /* 0x080fe200047c1270 */
[----:B------:R-:W-:Y:S01]  /*16f0*/  VIADD R47, R43, 0x24000 ;  /* 0x000240002b2f7836 */ /* 0x000fe20000000000 */
[-C--:B------:R-:W-:Y:S01]  /*1700*/  ISETP.LT.AND P5, PT, R33, R0.reuse, !P0 ;  /* 0x000000002100720c */ /* 0x080fe200047a1270 */
[----:B----4-:R-:W-:Y:S01]  /*1710*/  IMAD.WIDE R2, R43, 0x2, R6 ;  /* 0x000000022b027825 */ /* 0x010fe200078e0206 */
[-C--:B------:R-:W-:Y:S02]  /*1720*/  ISETP.LT.AND P4, PT, R35, R0.reuse, !P0 ;  /* 0x000000002300720c */ /* 0x080fe40004781270 */
[----:B------:R-:W-:Y:S02]  /*1730*/  LOP3.LUT R33, R5, 0x28, RZ, 0xfc, !PT ;  /* 0x0000002805217812 */ /* 0x000fe400078efcff */
[----:B------:R-:W-:-:S02]  /*1740*/  ISETP.LT.AND P3, PT, R41, R0, !P0 ;  /* 0x000000002900720c */ /* 0x000fc40004761270 */
[C---:B------:R-:W-:Y:S01]  /*1750*/  LOP3.LUT R35, R5.reuse, 0x30, RZ, 0xfc, !PT ;  /* 0x0000003005237812 */ /* 0x040fe200078efcff */
[----:B------:R-:W1:Y:S01]  /*1760*/  LDS.128 R36, [R44] ;  /* 0x000000002c247984 */ /* 0x000e620000000c00 */
[----:B------:R-:W-:Y:S01]  /*1770*/  LOP3.LUT R41, R5, 0x38, RZ, 0xfc, !PT ;  /* 0x0000003805297812 */ /* 0x000fe200078efcff */
[----:B---3--:R-:W-:Y:S01]  /*1780*/  IMAD.WIDE R4, R45, 0x2, R6 ;  /* 0x000000022d047825 */ /* 0x008fe200078e0206 */
[----:B------:R-:W-:Y:S01]  /*1790*/  ISETP.LT.AND P2, PT, R33, R0, !P0 ;  /* 0x000000002100720c */ /* 0x000fe20004741270 */
[----:B------:R-:W2:Y:S02]  /*17a0*/  LDS.128 R28, [R44+0x880] ;  /* 0x000880002c1c7984 */ /* 0x000ea40000000c00 */
[C---:B------:R-:W-:Y:S02]  /*17b0*/  VIADD R33, R43.reuse, 0xc000 ;  /* 0x0000c0002b217836 */ /* 0x040fe40000000000 */
[----:B------:R-:W3:Y:S01]  /*17c0*/  LDS.128 R24, [R44+0x1100] ;  /* 0x001100002c187984 */ /* 0x000ee20000000c00 */
[----:B------:R-:W-:-:S02]  /*17d0*/  VIADD R45, R43, 0x1e000 ;  /* 0x0001e0002b2d7836 */ /* 0x000fc40000000000 */
[--C-:B------:R-:W-:Y:S01]  /*17e0*/  IMAD.WIDE R32, R33, 0x2, R6.reuse ;  /* 0x0000000221207825 */ /* 0x100fe200078e0206 */
[----:B------:R-:W4:Y:S04]  /*17f0*/  LDS.128 R20, [R44+0x1980] ;  /* 0x001980002c147984 */ /* 0x000f280000000c00 */
[----:B------:R-:W5:Y:S04]  /*1800*/  LDS.128 R16, [R44+0x2200] ;  /* 0x002200002c107984 */ /* 0x000f680000000c00 */
[----:B------:R-:W5:Y:S04]  /*1810*/  LDS.128 R12, [R44+0x2a80] ;  /* 0x002a80002c0c7984 */ /* 0x000f680000000c00 */
[----:B------:R-:W5:Y:S04]  /*1820*/  LDS.128 R8, [R44+0x3300] ;  /* 0x003300002c087984 */ /* 0x000f680000000c00 */
[----:B-1----:R1:W-:Y:S01]  /*1830*/  @P1 STG.E.128 desc[UR18][R2.64], R36 ;  /* 0x0000002402001986 */ /* 0x0023e2000c101d12 */
[-C--:B------:R-:W-:Y:S01]  /*1840*/  ISETP.LT.AND P1, PT, R35, R0.reuse, !P0 ;  /* 0x000000002300720c */ /* 0x080fe20004721270 */
[----:B------:R-:W-:Y:S01]  /*1850*/  VIADD R35, R43, 0x12000 ;  /* 0x000120002b237836 */ /* 0x000fe20000000000 */
[----:B------:R-:W-:Y:S01]  /*1860*/  ISETP.LT.AND P0, PT, R41, R0, !P0 ;  /* 0x000000002900720c */ /* 0x000fe20004701270 */
[----:B------:R-:W-:Y:S01]  /*1870*/  VIADD R41, R43, 0x18000 ;  /* 0x000180002b297836 */ /* 0x000fe20000000000 */
[----:B--2---:R2:W-:Y:S01]  /*1880*/  @P6 STG.E.128 desc[UR18][R4.64], R28 ;  /* 0x0000001c04006986 */ /* 0x0045e2000c101d12 */
[----:B------:R-:W-:-:S03]  /*1890*/  IMAD.WIDE R34, R35, 0x2, R6 ;  /* 0x0000000223227825 */ /* 0x000fc600078e0206 */
[----:B---3--:R2:W-:Y:S04]  /*18a0*/  @P5 STG.E.128 desc[UR18][R32.64], R24 ;  /* 0x0000001820005986 */ /* 0x0085e8000c101d12 */
[----:B----4-:R2:W-:Y:S01]  /*18b0*/  @P4 STG.E.128 desc[UR18][R34.64], R20 ;  /* 0x0000001422004986 */ /* 0x0105e2000c101d12 */
[----:B-1----:R-:W-:-:S04]  /*18c0*/  IMAD.WIDE R2, R41, 0x2, R6 ;  /* 0x0000000229027825 */ /* 0x002fc800078e0206 */
[--C-:B------:R-:W-:Y:S01]  /*18d0*/  IMAD.WIDE R36, R45, 0x2, R6.reuse ;  /* 0x000000022d247825 */ /* 0x100fe200078e0206 */
[----:B-----5:R2:W-:Y:S03]  /*18e0*/  @P3 STG.E.128 desc[UR18][R2.64], R16 ;  /* 0x0000001002003986 */ /* 0x0205e6000c101d12 */
[----:B------:R-:W-:Y:S01]  /*18f0*/  IMAD.WIDE R38, R47, 0x2, R6 ;  /* 0x000000022f267825 */ /* 0x000fe200078e0206 */
[----:B------:R2:W-:Y:S04]  /*1900*/  @P2 STG.E.128 desc[UR18][R36.64], R12 ;  /* 0x0000000c24002986 */ /* 0x0005e8000c101d12 */
[----:B------:R2:W-:Y:S01]  /*1910*/  @P1 STG.E.128 desc[UR18][R38.64], R8 ;  /* 0x0000000826001986 */ /* 0x0005e2000c101d12 */
[----:B------:R-:W-:Y:S05]  /*1920*/  @!P0 EXIT ;  /* 0x000000000000894d */ /* 0x000fea0003800000 */
[----:B------:R-:W1:Y:S01]  /*1930*/  LDS.128 R44, [R44+0x3b80] ;  /* 0x003b80002c2c7984 */ /* 0x000e620000000c00 */
[----:B------:R-:W-:-:S04]  /*1940*/  VIADD R43, R43, 0x2a000 ;  /* 0x0002a0002b2b7836 */ /* 0x000fc80000000000 */
[----:B------:R-:W-:-:S05]  /*1950*/  IMAD.WIDE R6, R43, 0x2, R6 ;  /* 0x000000022b067825 */ /* 0x000fca00078e0206 */
[----:B-1----:R-:W-:Y:S01]  /*1960*/  STG.E.128 desc[UR18][R6.64], R44 ;  /* 0x0000002c06007986 */ /* 0x002fe2000c101d12 */
[----:B------:R-:W-:Y:S05]  /*1970*/  EXIT ;  /* 0x000000000000794d */ /* 0x000fea0003800000 */
.L_x_1:
[----:B------:R-:W-:-:S00]  /*1980*/  BRA `(.L_x_1) ;  /* 0xfffffffc00fc7947 */ /* 0x000fc0000383ffff */
[----:B------:R-:W-:-:S00]  /*1990*/  NOP ;  /* 0x0000000000007918 */ /* 0x000fc00000000000 */
        /* <DEDUP_REMOVED lines=14> */
.L_x_2:


//--------------------- .nv.shared.triton_mm      --------------------------
	.section	.nv.shared.triton_mm,"aw",@nobits
	.sectionflags	@""
	.align	16
	.zero		1024


//--------------------- .nv.constant0.triton_mm   --------------------------
	.section	.nv.constant0.triton_mm,"a",@progbits
	.sectionflags	@""
	.align	4
.nv.constant0.triton_mm:
	.zero		556
